	.headerflags	@"EF_CUDA_TEXMODE_UNIFIED EF_CUDA_64BIT_ADDRESS EF_CUDA_ACCELERATORS EF_CUDA_SM90 EF_CUDA_VIRTUAL_SM(EF_CUDA_SM90)"
	.elftype	@"ET_EXEC"


//--------------------- .nv.info                  --------------------------
	.section	.nv.info,"",@"SHT_CUDA_INFO"
	.align	4


	//----- nvinfo : EIATTR_REGCOUNT
	.align		4
        /*0000*/ 	.byte	0x04, 0x2f
        /*0002*/ 	.short	(.L_3 - .L_2)
	.align		4
.L_2:
        /*0004*/ 	.word	index@(triton_poi_fused__native_batch_norm_legit_no_training_convolution_relu_15)
        /*0008*/ 	.word	0x00000016


	//----- nvinfo : EIATTR_MIN_STACK_SIZE
	.align		4
.L_3:
        /*000c*/ 	.byte	0x04, 0x12
        /*000e*/ 	.short	(.L_5 - .L_4)
	.align		4
.L_4:
        /*0010*/ 	.word	index@(triton_poi_fused__native_batch_norm_legit_no_training_convolution_relu_15)
        /*0014*/ 	.word	0x00000000


	//----- nvinfo : EIATTR_FRAME_SIZE
	.align		4
.L_5:
        /*0018*/ 	.byte	0x04, 0x11
        /*001a*/ 	.short	(.L_7 - .L_6)
	.align		4
.L_6:
        /*001c*/ 	.word	index@(triton_poi_fused__native_batch_norm_legit_no_training_convolution_relu_15)
        /*0020*/ 	.word	0x00000000


	//----- nvinfo : EIATTR_MIN_STACK_SIZE
	.align		4
.L_7:
        /*0024*/ 	.byte	0x04, 0x12
        /*0026*/ 	.short	(.L_9 - .L_8)
	.align		4
.L_8:
        /*0028*/ 	.word	index@(triton_poi_fused__native_batch_norm_legit_no_training_convolution_relu_15)
        /*002c*/ 	.word	0x00000000
.L_9:


//--------------------- .nv.info.triton_poi_fused__native_batch_norm_legit_no_training_convolution_relu_15 --------------------------
	.section	.nv.info.triton_poi_fused__native_batch_norm_legit_no_training_convolution_relu_15,"",@"SHT_CUDA_INFO"
	.sectionflags	@""
	.align	4


	//----- nvinfo : EIATTR_CUDA_API_VERSION
	.align		4
        /*0000*/ 	.byte	0x04, 0x37
        /*0002*/ 	.short	(.L_11 - .L_10)
.L_10:
        /*0004*/ 	.word	0x0000007c


	//----- nvinfo : EIATTR_KPARAM_INFO
	.align		4
.L_11:
        /*0008*/ 	.byte	0x04, 0x17
        /*000a*/ 	.short	(.L_13 - .L_12)
.L_12:
        /*000c*/ 	.word	0x00000000
        /*0010*/ 	.short	0x0007
        /*0012*/ 	.short	0x0038
        /*0014*/ 	.byte	0x00, 0xf0, 0x11, 0x00


	//----- nvinfo : EIATTR_KPARAM_INFO
	.align		4
.L_13:
        /*0018*/ 	.byte	0x04, 0x17
        /*001a*/ 	.short	(.L_15 - .L_14)
.L_14:
        /*001c*/ 	.word	0x00000000
        /*0020*/ 	.short	0x0006
        /*0022*/ 	.short	0x0030
        /*0024*/ 	.byte	0x00, 0xf4, 0x21, 0x00


	//----- nvinfo : EIATTR_KPARAM_INFO
	.align		4
.L_15:
        /*0028*/ 	.byte	0x04, 0x17
        /*002a*/ 	.short	(.L_17 - .L_16)
.L_16:
        /*002c*/ 	.word	0x00000000
        /*0030*/ 	.short	0x0005
        /*0032*/ 	.short	0x0028
        /*0034*/ 	.byte	0x00, 0xf4, 0x21, 0x00


	//----- nvinfo : EIATTR_KPARAM_INFO
	.align		4
.L_17:
        /*0038*/ 	.byte	0x04, 0x17
        /*003a*/ 	.short	(.L_19 - .L_18)
.L_18:
        /*003c*/ 	.word	0x00000000
        /*0040*/ 	.short	0x0004
        /*0042*/ 	.short	0x0020
        /*0044*/ 	.byte	0x00, 0xf4, 0x21, 0x00


	//----- nvinfo : EIATTR_KPARAM_INFO
	.align		4
.L_19:
        /*0048*/ 	.byte	0x04, 0x17
        /*004a*/ 	.short	(.L_21 - .L_20)
.L_20:
        /*004c*/ 	.word	0x00000000
        /*0050*/ 	.short	0x0003
        /*0052*/ 	.short	0x0018
        /*0054*/ 	.byte	0x00, 0xf4, 0x21, 0x00


	//----- nvinfo : EIATTR_KPARAM_INFO
	.align		4
.L_21:
        /*0058*/ 	.byte	0x04, 0x17
        /*005a*/ 	.short	(.L_23 - .L_22)
.L_22:
        /*005c*/ 	.word	0x00000000
        /*0060*/ 	.short	0x0002
        /*0062*/ 	.short	0x0010
        /*0064*/ 	.byte	0x00, 0xf4, 0x21, 0x00


	//----- nvinfo : EIATTR_KPARAM_INFO
	.align		4
.L_23:
        /*0068*/ 	.byte	0x04, 0x17
        /*006a*/ 	.short	(.L_25 - .L_24)
.L_24:
        /*006c*/ 	.word	0x00000000
        /*0070*/ 	.short	0x0001
        /*0072*/ 	.short	0x0008
        /*0074*/ 	.byte	0x00, 0xf4, 0x21, 0x00


	//----- nvinfo : EIATTR_KPARAM_INFO
	.align		4
.L_25:
        /*0078*/ 	.byte	0x04, 0x17
        /*007a*/ 	.short	(.L_27 - .L_26)
.L_26:
        /*007c*/ 	.word	0x00000000
        /*0080*/ 	.short	0x0000
        /*0082*/ 	.short	0x0000
        /*0084*/ 	.byte	0x00, 0xf4, 0x21, 0x00


	//----- nvinfo : EIATTR_SPARSE_MMA_MASK
	.align		4
.L_27:
        /*0088*/ 	.byte	0x03, 0x50
        /*008a*/ 	.short	0x0000


	//----- nvinfo : EIATTR_MAXREG_COUNT
	.align		4
        /*008c*/ 	.byte	0x03, 0x1b
        /*008e*/ 	.short	0x00ff


	//----- nvinfo : EIATTR_EXIT_INSTR_OFFSETS
	.align		4
        /*0090*/ 	.byte	0x04, 0x1c
        /*0092*/ 	.short	(.L_29 - .L_28)


	//   ....[0]....
.L_28:
        /*0094*/ 	.word	0x000003c0


	//----- nvinfo : EIATTR_REQNTID
	.align		4
.L_29:
        /*0098*/ 	.byte	0x04, 0x10
        /*009a*/ 	.short	(.L_31 - .L_30)
.L_30:
        /*009c*/ 	.word	0x00000080
        /*00a0*/ 	.word	0x00000001
        /*00a4*/ 	.word	0x00000001


	//----- nvinfo : EIATTR_CBANK_PARAM_SIZE
	.align		4
.L_31:
        /*00a8*/ 	.byte	0x03, 0x19
        /*00aa*/ 	.short	0x003c


	//----- nvinfo : EIATTR_PARAM_CBANK
	.align		4
        /*00ac*/ 	.byte	0x04, 0x0a
        /*00ae*/ 	.short	(.L_33 - .L_32)
	.align		4
.L_32:
        /*00b0*/ 	.word	index@(.nv.constant0.triton_poi_fused__native_batch_norm_legit_no_training_convolution_relu_15)
        /*00b4*/ 	.short	0x0210
        /*00b6*/ 	.short	0x003c


	//----- nvinfo : EIATTR_SW_WAR
	.align		4
.L_33:
        /*00b8*/ 	.byte	0x04, 0x36
        /*00ba*/ 	.short	(.L_35 - .L_34)
.L_34:
        /*00bc*/ 	.word	0x00000008
.L_35:


//--------------------- .nv.callgraph             --------------------------
	.section	.nv.callgraph,"",@"SHT_CUDA_CALLGRAPH"
	.align	4
	.sectionentsize	8
	.align		4
        /*0000*/ 	.word	0x00000000
	.align		4
        /*0004*/ 	.word	0xffffffff
	.align		4
        /*0008*/ 	.word	0x00000000
	.align		4
        /*000c*/ 	.word	0xfffffffe
	.align		4
        /*0010*/ 	.word	0x00000000
	.align		4
        /*0014*/ 	.word	0xfffffffd
	.align		4
        /*0018*/ 	.word	0x00000000
	.align		4
        /*001c*/ 	.word	0xfffffffc


//--------------------- .nv.constant4             --------------------------
	.section	.nv.constant4,"a",@progbits
	.align	8
	.align		8
.nv.constant4:
        /*0000*/ 	.dword	_$_str
	.align		8
        /*0008*/ 	.dword	_$_str_$_2


//--------------------- .text.triton_poi_fused__native_batch_norm_legit_no_training_convolution_relu_15 --------------------------
	.section	.text.triton_poi_fused__native_batch_norm_legit_no_training_convolution_relu_15,"ax",@progbits
	.align	128
        .global         triton_poi_fused__native_batch_norm_legit_no_training_convolution_relu_15
        .type           triton_poi_fused__native_batch_norm_legit_no_training_convolution_relu_15,@function
        .size           triton_poi_fused__native_batch_norm_legit_no_training_convolution_relu_15,(.L_x_1 - triton_poi_fused__native_batch_norm_legit_no_training_convolution_relu_15)
        .other          triton_poi_fused__native_batch_norm_legit_no_training_convolution_relu_15,@"STO_CUDA_ENTRY STV_DEFAULT"
triton_poi_fused__native_batch_norm_legit_no_training_convolution_relu_15:
.text.triton_poi_fused__native_batch_norm_legit_no_training_convolution_relu_15:
[----:B------:R-:W-:Y:S01]  /*0000*/  LDC R1, c[0x0][0x28] ;  /* 0x00000a00ff017b82 */ /* 0x000fe20000000800 */
[----:B------:R-:W1:Y:S07]  /*0010*/  S2R R0, SR_TID.X ;  /* 0x0000000000007919 */ /* 0x000e6e0000002100 */
[----:B------:R-:W2:Y:S01]  /*0020*/  LDC.64 R14, c[0x0][0x228] ;  /* 0x00008a00ff0e7b82 */ /* 0x000ea20000000a00 */
[----:B------:R-:W-:Y:S01]  /*0030*/  ULDC.64 UR4, c[0x0][0x208] ;  /* 0x0000820000047ab9 */ /* 0x000fe20000000a00 */
[----:B------:R-:W3:Y:S06]  /*0040*/  S2R R5, SR_CTAID.X ;  /* 0x0000000000057919 */ /* 0x000eec0000002500 */
[----:B------:R-:W4:Y:S08]  /*0050*/  LDC.64 R10, c[0x0][0x218] ;  /* 0x00008600ff0a7b82 */ /* 0x000f300000000a00 */
[----:B------:R-:W5:Y:S08]  /*0060*/  LDC.64 R12, c[0x0][0x220] ;  /* 0x00008800ff0c7b82 */ /* 0x000f700000000a00 */
[----:B------:R-:W4:Y:S01]  /*0070*/  LDC.64 R16, c[0x0][0x230] ;  /* 0x00008c00ff107b82 */ /* 0x000f220000000a00 */
[----:B-1----:R-:W-:-:S02]  /*0080*/  SHF.L.U32 R0, R0, 0x1, RZ ;  /* 0x0000000100007819 */ /* 0x002fc400000006ff */
[----:B---3--:R-:W-:Y:S02]  /*0090*/  SHF.R.S32.HI R3, RZ, 0x17, R5 ;  /* 0x00000017ff037819 */ /* 0x008fe40000011405 */
[----:B------:R-:W-:Y:S02]  /*00a0*/  LOP3.LUT R0, R0, 0xfe, RZ, 0xc0, !PT ;  /* 0x000000fe00007812 */ /* 0x000fe400078ec0ff */
[----:B------:R-:W-:Y:S02]  /*00b0*/  SGXT R3, R3, 0x1 ;  /* 0x000000010303781a */ /* 0x000fe40000000200 */
[----:B------:R-:W-:Y:S02]  /*00c0*/  LEA R0, R5, R0, 0x8 ;  /* 0x0000000005007211 */ /* 0x000fe400078e40ff */
[----:B------:R-:W1:Y:S02]  /*00d0*/  LDC.64 R4, c[0x0][0x238] ;  /* 0x00008e00ff047b82 */ /* 0x000e640000000a00 */
[----:B------:R-:W-:-:S04]  /*00e0*/  LEA.HI R3, R3, R0, RZ, 0x4 ;  /* 0x0000000003037211 */ /* 0x000fc800078f20ff */
[--C-:B------:R-:W-:Y:S02]  /*00f0*/  SHF.R.S32.HI R2, RZ, 0x4, R3.reuse ;  /* 0x00000004ff027819 */ /* 0x100fe40000011403 */
[----:B------:R-:W-:-:S04]  /*0100*/  SHF.R.S32.HI R3, RZ, 0x1f, R3 ;  /* 0x0000001fff037819 */ /* 0x000fc80000011403 */
[----:B------:R-:W-:-:S04]  /*0110*/  LEA.HI R3, R3, R2, RZ, 0x9 ;  /* 0x0000000203037211 */ /* 0x000fc800078f48ff */
[----:B------:R-:W-:-:S04]  /*0120*/  LOP3.LUT R3, R3, 0xfffffe00, RZ, 0xc0, !PT ;  /* 0xfffffe0003037812 */ /* 0x000fc800078ec0ff */
[----:B------:R-:W-:Y:S02]  /*0130*/  IADD3 R19, R2, -R3, RZ ;  /* 0x8000000302137210 */ /* 0x000fe40007ffe0ff */
[----:B------:R-:W3:Y:S03]  /*0140*/  LDC.64 R2, c[0x0][0x210] ;  /* 0x00008400ff027b82 */ /* 0x000ee60000000a00 */
[----:B--2---:R-:W-:-:S05]  /*0150*/  IMAD.WIDE R14, R19, 0x4, R14 ;  /* 0x00000004130e7825 */ /* 0x004fca00078e020e */
[----:B------:R2:W2:Y:S01]  /*0160*/  LDG.E.EL R18, desc[UR4][R14.64] ;  /* 0x000000040e127981 */ /* 0x0004a2000c2e1900 */
[----:B----4-:R-:W-:-:S04]  /*0170*/  IMAD.WIDE R10, R19, 0x4, R10 ;  /* 0x00000004130a7825 */ /* 0x010fc800078e020a */
[----:B-----5:R-:W-:Y:S01]  /*0180*/  IMAD.WIDE R12, R19, 0x4, R12 ;  /* 0x00000004130c7825 */ /* 0x020fe200078e020c */
[----:B------:R4:W5:Y:S04]  /*0190*/  LDG.E.EL R8, desc[UR4][R10.64] ;  /* 0x000000040a087981 */ /* 0x000968000c2e1900 */
[----:B------:R-:W5:Y:S01]  /*01a0*/  LDG.E.EL R9, desc[UR4][R12.64] ;  /* 0x000000040c097981 */ /* 0x000f62000c2e1900 */
[----:B---3--:R-:W-:-:S05]  /*01b0*/  IMAD.WIDE R2, R0, 0x4, R2 ;  /* 0x0000000400027825 */ /* 0x008fca00078e0202 */
[----:B------:R-:W5:Y:S01]  /*01c0*/  LDG.E.64 R6, desc[UR4][R2.64] ;  /* 0x0000000402067981 */ /* 0x000f62000c1e1b00 */
[----:B0-2---:R-:W-:-:S04]  /*01d0*/  IMAD.WIDE R14, R19, 0x4, R16 ;  /* 0x00000004130e7825 */ /* 0x005fc800078e0210 */
[----:B-1----:R-:W-:Y:S02]  /*01e0*/  IMAD.WIDE R16, R19, 0x4, R4 ;  /* 0x0000000413107825 */ /* 0x002fe400078e0204 */
[----:B------:R-:W2:Y:S01]  /*01f0*/  LDG.E.EL R14, desc[UR4][R14.64] ;  /* 0x000000040e0e7981 */ /* 0x000ea2000c2e1900 */
[----:B----4-:R-:W-:Y:S01]  /*0200*/  HFMA2.MMA R10, -RZ, RZ, 1.625, 0 ;  /* 0x3e800000ff0a7435 */ /* 0x010fe200000001ff */
[----:B------:R-:W0:Y:S02]  /*0210*/  LDC.64 R4, c[0x0][0x240] ;  /* 0x00009000ff047b82 */ /* 0x000e240000000a00 */
[----:B------:R-:W2:Y:S01]  /*0220*/  LDG.E.EL R17, desc[UR4][R16.64] ;  /* 0x0000000410117981 */ /* 0x000ea2000c2e1900 */
[----:B0-----:R-:W-:-:S04]  /*0230*/  IMAD.WIDE R4, R0, 0x4, R4 ;  /* 0x0000000400047825 */ /* 0x001fc800078e0204 */
[----:B------:R-:W-:-:S04]  /*0240*/  FADD R18, R18, 9.9999997473787516356e-06 ;  /* 0x3727c5ac12127421 */ /* 0x000fc80000000000 */
[----:B------:R-:W0:Y:S02]  /*0250*/  MUFU.SQRT R19, R18 ;  /* 0x0000001200137308 */ /* 0x000e240000002000 */
[C---:B0-----:R-:W-:Y:S02]  /*0260*/  FSETP.GT.AND P0, PT, R19.reuse, 8.50705917302346158658e+37, PT ;  /* 0x7e8000001300780b */ /* 0x041fe40003f04000 */
[----:B------:R-:W-:-:S11]  /*0270*/  FSETP.GEU.AND P1, PT, R19, 1.175494350822287508e-38, PT ;  /* 0x008000001300780b */ /* 0x000fd60003f2e000 */
[----:B------:R-:W-:-:S04]  /*0280*/  @P0 FMUL R19, R19, 0.25 ;  /* 0x3e80000013130820 */ /* 0x000fc80000400000 */
[----:B------:R-:W-:-:S06]  /*0290*/  @!P1 FMUL R19, R19, 16777216 ;  /* 0x4b80000013139820 */ /* 0x000fcc0000400000 */
[----:B------:R-:W0:Y:S01]  /*02a0*/  MUFU.RCP R19, R19 ;  /* 0x0000001300137308 */ /* 0x000e220000001000 */
[----:B------:R-:W-:Y:S01]  /*02b0*/  FSEL R10, R10, 1, P0 ;  /* 0x3f8000000a0a7808 */ /* 0x000fe20000000000 */
[--C-:B-----5:R-:W-:Y:S01]  /*02c0*/  FADD R6, R6, R8.reuse ;  /* 0x0000000806067221 */ /* 0x120fe20000000000 */
[----:B------:R-:W-:-:S03]  /*02d0*/  FADD R7, R7, R8 ;  /* 0x0000000807077221 */ /* 0x000fc60000000000 */
[----:B------:R-:W-:Y:S01]  /*02e0*/  @!P1 FMUL R10, R10, 16777216 ;  /* 0x4b8000000a0a9820 */ /* 0x000fe20000400000 */
[C---:B------:R-:W-:Y:S01]  /*02f0*/  FADD R8, -R9.reuse, R6 ;  /* 0x0000000609087221 */ /* 0x040fe20000000100 */
[----:B------:R-:W-:Y:S02]  /*0300*/  FADD R9, -R9, R7 ;  /* 0x0000000709097221 */ /* 0x000fe40000000100 */
[----:B0-----:R-:W-:-:S04]  /*0310*/  FMUL R10, R19, R10 ;  /* 0x0000000a130a7220 */ /* 0x001fc80000400000 */
[-C--:B------:R-:W-:Y:S01]  /*0320*/  FMUL R8, R8, R10.reuse ;  /* 0x0000000a08087220 */ /* 0x080fe20000400000 */
[----:B------:R-:W-:-:S03]  /*0330*/  FMUL R10, R9, R10 ;  /* 0x0000000a090a7220 */ /* 0x000fc60000400000 */
[C-C-:B--2---:R-:W-:Y:S01]  /*0340*/  FFMA R8, R14.reuse, R8, R17.reuse ;  /* 0x000000080e087223 */ /* 0x144fe20000000011 */
[----:B------:R-:W-:-:S04]  /*0350*/  FFMA R10, R14, R10, R17 ;  /* 0x0000000a0e0a7223 */ /* 0x000fc80000000011 */
[----:B------:R-:W-:Y:S02]  /*0360*/  FSETP.GEU.AND P0, PT, R8, RZ, PT ;  /* 0x000000ff0800720b */ /* 0x000fe40003f0e000 */
[----:B------:R-:W-:Y:S02]  /*0370*/  FSETP.GEU.AND P1, PT, R10, RZ, PT ;  /* 0x000000ff0a00720b */ /* 0x000fe40003f2e000 */
[----:B------:R-:W-:Y:S02]  /*0380*/  FSEL R8, R8, RZ, P0 ;  /* 0x000000ff08087208 */ /* 0x000fe40000000000 */
[----:B------:R-:W-:Y:S01]  /*0390*/  FSEL R9, R10, RZ, P1 ;  /* 0x000000ff0a097208 */ /* 0x000fe20000800000 */
[----:B------:R-:W-:Y:S04]  /*03a0*/  STG.E.64 desc[UR4][R2.64], R6 ;  /* 0x0000000602007986 */ /* 0x000fe8000c101b04 */
[----:B------:R-:W-:Y:S01]  /*03b0*/  STG.E.64 desc[UR4][R4.64], R8 ;  /* 0x0000000804007986 */ /* 0x000fe2000c101b04 */
[----:B------:R-:W-:Y:S05]  /*03c0*/  EXIT ;  /* 0x000000000000794d */ /* 0x000fea0003800000 */
.L_x_0:
[----:B------:R-:W-:-:S00]  /*03d0*/  BRA `(.L_x_0) ;  /* 0xfffffffc00fc7947 */ /* 0x000fc0000383ffff */
[----:B------:R-:W-:-:S00]  /*03e0*/  NOP ;  /* 0x0000000000007918 */ /* 0x000fc00000000000 */
        /* <DEDUP_REMOVED lines=9> */
.L_x_1:


//--------------------- .nv.global.init           --------------------------
	.section	.nv.global.init,"aw",@progbits
.nv.global.init:
	.type		_$_str,@object
	.size		_$_str,(_$_str_$_2 - _$_str)
_$_str:
        /*0000*/ 	.byte	0x5f, 0x5f, 0x43, 0x55, 0x44, 0x41, 0x5f, 0x46, 0x54, 0x5a, 0x00
	.type		_$_str_$_2,@object
	.size		_$_str_$_2,(.L_1 - _$_str_$_2)
_$_str_$_2:
        /*000b*/ 	.byte	0x5f, 0x5f, 0x43, 0x55, 0x44, 0x41, 0x5f, 0x50, 0x52, 0x45, 0x43, 0x5f, 0x53, 0x51, 0x52, 0x54
        /*001b*/ 	.byte	0x00
.L_1:


//--------------------- .nv.constant0.triton_poi_fused__native_batch_norm_legit_no_training_convolution_relu_15 --------------------------
	.section	.nv.constant0.triton_poi_fused__native_batch_norm_legit_no_training_convolution_relu_15,"a",@progbits
	.sectionflags	@""
	.align	4
.nv.constant0.triton_poi_fused__native_batch_norm_legit_no_training_convolution_relu_15:
	.zero		588
